	.headerflags	@"EF_CUDA_TEXMODE_UNIFIED EF_CUDA_64BIT_ADDRESS EF_CUDA_ACCELERATORS EF_CUDA_SM90 EF_CUDA_VIRTUAL_SM(EF_CUDA_SM90)"
	.elftype	@"ET_EXEC"


//--------------------- .nv.info                  --------------------------
	.section	.nv.info,"",@"SHT_CUDA_INFO"
	.align	4


	//----- nvinfo : EIATTR_REGCOUNT
	.align		4
        /*0000*/ 	.byte	0x04, 0x2f
        /*0002*/ 	.short	(.L_3 - .L_2)
	.align		4
.L_2:
        /*0004*/ 	.word	index@(triton_per_fused__native_batch_norm_legit_no_training_mean_17)
        /*0008*/ 	.word	0x00000016


	//----- nvinfo : EIATTR_MIN_STACK_SIZE
	.align		4
.L_3:
        /*000c*/ 	.byte	0x04, 0x12
        /*000e*/ 	.short	(.L_5 - .L_4)
	.align		4
.L_4:
        /*0010*/ 	.word	index@(triton_per_fused__native_batch_norm_legit_no_training_mean_17)
        /*0014*/ 	.word	0x00000000


	//----- nvinfo : EIATTR_FRAME_SIZE
	.align		4
.L_5:
        /*0018*/ 	.byte	0x04, 0x11
        /*001a*/ 	.short	(.L_7 - .L_6)
	.align		4
.L_6:
        /*001c*/ 	.word	index@(triton_per_fused__native_batch_norm_legit_no_training_mean_17)
        /*0020*/ 	.word	0x00000000


	//----- nvinfo : EIATTR_MIN_STACK_SIZE
	.align		4
.L_7:
        /*0024*/ 	.byte	0x04, 0x12
        /*0026*/ 	.short	(.L_9 - .L_8)
	.align		4
.L_8:
        /*0028*/ 	.word	index@(triton_per_fused__native_batch_norm_legit_no_training_mean_17)
        /*002c*/ 	.word	0x00000000
.L_9:


//--------------------- .nv.info.triton_per_fused__native_batch_norm_legit_no_training_mean_17 --------------------------
	.section	.nv.info.triton_per_fused__native_batch_norm_legit_no_training_mean_17,"",@"SHT_CUDA_INFO"
	.sectionflags	@""
	.align	4


	//----- nvinfo : EIATTR_CUDA_API_VERSION
	.align		4
        /*0000*/ 	.byte	0x04, 0x37
        /*0002*/ 	.short	(.L_11 - .L_10)
.L_10:
        /*0004*/ 	.word	0x0000007c


	//----- nvinfo : EIATTR_KPARAM_INFO
	.align		4
.L_11:
        /*0008*/ 	.byte	0x04, 0x17
        /*000a*/ 	.short	(.L_13 - .L_12)
.L_12:
        /*000c*/ 	.word	0x00000000
        /*0010*/ 	.short	0x0008
        /*0012*/ 	.short	0x003c
        /*0014*/ 	.byte	0x00, 0xf0, 0x11, 0x00


	//----- nvinfo : EIATTR_KPARAM_INFO
	.align		4
.L_13:
        /*0018*/ 	.byte	0x04, 0x17
        /*001a*/ 	.short	(.L_15 - .L_14)
.L_14:
        /*001c*/ 	.word	0x00000000
        /*0020*/ 	.short	0x0007
        /*0022*/ 	.short	0x0038
        /*0024*/ 	.byte	0x00, 0xf0, 0x11, 0x00


	//----- nvinfo : EIATTR_KPARAM_INFO
	.align		4
.L_15:
        /*0028*/ 	.byte	0x04, 0x17
        /*002a*/ 	.short	(.L_17 - .L_16)
.L_16:
        /*002c*/ 	.word	0x00000000
        /*0030*/ 	.short	0x0006
        /*0032*/ 	.short	0x0030
        /*0034*/ 	.byte	0x00, 0xf4, 0x21, 0x00


	//----- nvinfo : EIATTR_KPARAM_INFO
	.align		4
.L_17:
        /*0038*/ 	.byte	0x04, 0x17
        /*003a*/ 	.short	(.L_19 - .L_18)
.L_18:
        /*003c*/ 	.word	0x00000000
        /*0040*/ 	.short	0x0005
        /*0042*/ 	.short	0x0028
        /*0044*/ 	.byte	0x00, 0xf4, 0x21, 0x00


	//----- nvinfo : EIATTR_KPARAM_INFO
	.align		4
.L_19:
        /*0048*/ 	.byte	0x04, 0x17
        /*004a*/ 	.short	(.L_21 - .L_20)
.L_20:
        /*004c*/ 	.word	0x00000000
        /*0050*/ 	.short	0x0004
        /*0052*/ 	.short	0x0020
        /*0054*/ 	.byte	0x00, 0xf4, 0x21, 0x00


	//----- nvinfo : EIATTR_KPARAM_INFO
	.align		4
.L_21:
        /*0058*/ 	.byte	0x04, 0x17
        /*005a*/ 	.short	(.L_23 - .L_22)
.L_22:
        /*005c*/ 	.word	0x00000000
        /*0060*/ 	.short	0x0003
        /*0062*/ 	.short	0x0018
        /*0064*/ 	.byte	0x00, 0xf4, 0x21, 0x00


	//----- nvinfo : EIATTR_KPARAM_INFO
	.align		4
.L_23:
        /*0068*/ 	.byte	0x04, 0x17
        /*006a*/ 	.short	(.L_25 - .L_24)
.L_24:
        /*006c*/ 	.word	0x00000000
        /*0070*/ 	.short	0x0002
        /*0072*/ 	.short	0x0010
        /*0074*/ 	.byte	0x00, 0xf4, 0x21, 0x00


	//----- nvinfo : EIATTR_KPARAM_INFO
	.align		4
.L_25:
        /*0078*/ 	.byte	0x04, 0x17
        /*007a*/ 	.short	(.L_27 - .L_26)
.L_26:
        /*007c*/ 	.word	0x00000000
        /*0080*/ 	.short	0x0001
        /*0082*/ 	.short	0x0008
        /*0084*/ 	.byte	0x00, 0xf4, 0x21, 0x00


	//----- nvinfo : EIATTR_KPARAM_INFO
	.align		4
.L_27:
        /*0088*/ 	.byte	0x04, 0x17
        /*008a*/ 	.short	(.L_29 - .L_28)
.L_28:
        /*008c*/ 	.word	0x00000000
        /*0090*/ 	.short	0x0000
        /*0092*/ 	.short	0x0000
        /*0094*/ 	.byte	0x00, 0xf4, 0x21, 0x00


	//----- nvinfo : EIATTR_SPARSE_MMA_MASK
	.align		4
.L_29:
        /*0098*/ 	.byte	0x03, 0x50
        /*009a*/ 	.short	0x0000


	//----- nvinfo : EIATTR_MAXREG_COUNT
	.align		4
        /*009c*/ 	.byte	0x03, 0x1b
        /*009e*/ 	.short	0x00ff


	//----- nvinfo : EIATTR_COOP_GROUP_MASK_REGIDS
	.align		4
        /*00a0*/ 	.byte	0x04, 0x29
        /*00a2*/ 	.short	(.L_31 - .L_30)


	//   ....[0]....
.L_30:
        /*00a4*/ 	.word	0xffffffff


	//   ....[1]....
        /*00a8*/ 	.word	0xffffffff


	//   ....[2]....
        /*00ac*/ 	.word	0xffffffff


	//----- nvinfo : EIATTR_COOP_GROUP_INSTR_OFFSETS
	.align		4
.L_31:
        /*00b0*/ 	.byte	0x04, 0x28
        /*00b2*/ 	.short	(.L_33 - .L_32)


	//   ....[0]....
.L_32:
        /*00b4*/ 	.word	0x000003c0


	//   ....[1]....
        /*00b8*/ 	.word	0x000003e0


	//   ....[2]....
        /*00bc*/ 	.word	0x00000400


	//----- nvinfo : EIATTR_EXIT_INSTR_OFFSETS
	.align		4
.L_33:
        /*00c0*/ 	.byte	0x04, 0x1c
        /*00c2*/ 	.short	(.L_35 - .L_34)


	//   ....[0]....
.L_34:
        /*00c4*/ 	.word	0x00000510


	//   ....[1]....
        /*00c8*/ 	.word	0x00000540


	//----- nvinfo : EIATTR_REQNTID
	.align		4
.L_35:
        /*00cc*/ 	.byte	0x04, 0x10
        /*00ce*/ 	.short	(.L_37 - .L_36)
.L_36:
        /*00d0*/ 	.word	0x00000040
        /*00d4*/ 	.word	0x00000001
        /*00d8*/ 	.word	0x00000001


	//----- nvinfo : EIATTR_CBANK_PARAM_SIZE
	.align		4
.L_37:
        /*00dc*/ 	.byte	0x03, 0x19
        /*00de*/ 	.short	0x0040


	//----- nvinfo : EIATTR_PARAM_CBANK
	.align		4
        /*00e0*/ 	.byte	0x04, 0x0a
        /*00e2*/ 	.short	(.L_39 - .L_38)
	.align		4
.L_38:
        /*00e4*/ 	.word	index@(.nv.constant0.triton_per_fused__native_batch_norm_legit_no_training_mean_17)
        /*00e8*/ 	.short	0x0210
        /*00ea*/ 	.short	0x0040


	//----- nvinfo : EIATTR_SW_WAR
	.align		4
.L_39:
        /*00ec*/ 	.byte	0x04, 0x36
        /*00ee*/ 	.short	(.L_41 - .L_40)
.L_40:
        /*00f0*/ 	.word	0x00000008
.L_41:


//--------------------- .nv.callgraph             --------------------------
	.section	.nv.callgraph,"",@"SHT_CUDA_CALLGRAPH"
	.align	4
	.sectionentsize	8
	.align		4
        /*0000*/ 	.word	0x00000000
	.align		4
        /*0004*/ 	.word	0xffffffff
	.align		4
        /*0008*/ 	.word	0x00000000
	.align		4
        /*000c*/ 	.word	0xfffffffe
	.align		4
        /*0010*/ 	.word	0x00000000
	.align		4
        /*0014*/ 	.word	0xfffffffd
	.align		4
        /*0018*/ 	.word	0x00000000
	.align		4
        /*001c*/ 	.word	0xfffffffc


//--------------------- .nv.constant4             --------------------------
	.section	.nv.constant4,"a",@progbits
	.align	8
	.align		8
.nv.constant4:
        /*0000*/ 	.dword	_$_str
	.align		8
        /*0008*/ 	.dword	_$_str_$_2


//--------------------- .text.triton_per_fused__native_batch_norm_legit_no_training_mean_17 --------------------------
	.section	.text.triton_per_fused__native_batch_norm_legit_no_training_mean_17,"ax",@progbits
	.sectionflags	@"SHF_BARRIERS=1"
	.align	128
        .global         triton_per_fused__native_batch_norm_legit_no_training_mean_17
        .type           triton_per_fused__native_batch_norm_legit_no_training_mean_17,@function
        .size           triton_per_fused__native_batch_norm_legit_no_training_mean_17,(.L_x_1 - triton_per_fused__native_batch_norm_legit_no_training_mean_17)
        .other          triton_per_fused__native_batch_norm_legit_no_training_mean_17,@"STO_CUDA_ENTRY STV_DEFAULT"
triton_per_fused__native_batch_norm_legit_no_training_mean_17:
.text.triton_per_fused__native_batch_norm_legit_no_training_mean_17:
[----:B------:R-:W0:Y:S01]  /*0000*/  LDC R1, c[0x0][0x28] ;  /* 0x00000a00ff017b82 */ /* 0x000e220000000800 */
[----:B------:R-:W1:Y:S07]  /*0010*/  S2R R7, SR_TID.X ;  /* 0x0000000000077919 */ /* 0x000e6e0000002100 */
[----:B------:R-:W2:Y:S01]  /*0020*/  LDC.64 R18, c[0x0][0x228] ;  /* 0x00008a00ff127b82 */ /* 0x000ea20000000a00 */
[----:B------:R-:W-:Y:S01]  /*0030*/  HFMA2.MMA R8, -RZ, RZ, 0, 0 ;  /* 0x00000000ff087435 */ /* 0x000fe200000001ff */
[----:B------:R-:W-:Y:S01]  /*0040*/  ULDC.64 UR6, c[0x0][0x208] ;  /* 0x0000820000067ab9 */ /* 0x000fe20000000a00 */
[----:B------:R-:W3:Y:S05]  /*0050*/  S2R R0, SR_CTAID.X ;  /* 0x0000000000007919 */ /* 0x000eea0000002500 */
[----:B------:R-:W4:Y:S08]  /*0060*/  LDC.64 R16, c[0x0][0x218] ;  /* 0x00008600ff107b82 */ /* 0x000f300000000a00 */
[----:B------:R-:W5:Y:S08]  /*0070*/  LDC.64 R12, c[0x0][0x220] ;  /* 0x00008800ff0c7b82 */ /* 0x000f700000000a00 */
[----:B------:R-:W4:Y:S01]  /*0080*/  LDC.64 R10, c[0x0][0x230] ;  /* 0x00008c00ff0a7b82 */ /* 0x000f220000000a00 */
[----:B-1----:R-:W-:-:S07]  /*0090*/  SHF.R.U32.HI R9, RZ, 0x3, R7 ;  /* 0x00000003ff097819 */ /* 0x002fce0000011607 */
[----:B------:R-:W1:Y:S01]  /*00a0*/  LDC.64 R4, c[0x0][0x238] ;  /* 0x00008e00ff047b82 */ /* 0x000e620000000a00 */
[----:B---3--:R-:W-:Y:S02]  /*00b0*/  SHF.L.U32 R0, R0, 0x3, RZ ;  /* 0x0000000300007819 */ /* 0x008fe400000006ff */
[----:B------:R-:W-:-:S04]  /*00c0*/  SGXT.U32 R9, R9, 0x3 ;  /* 0x000000030909781a */ /* 0x000fc80000000000 */
[----:B------:R-:W-:-:S04]  /*00d0*/  LOP3.LUT R6, R0, R9, RZ, 0xfc, !PT ;  /* 0x0000000900067212 */ /* 0x000fc800078efcff */
[C---:B------:R-:W-:Y:S01]  /*00e0*/  ISETP.GE.AND P1, PT, R6.reuse, 0xc0, PT ;  /* 0x000000c00600780c */ /* 0x040fe20003f26270 */
[----:B------:R-:W-:-:S05]  /*00f0*/  IMAD.HI R2, R6, 0x2aaaaaab, RZ ;  /* 0x2aaaaaab06027827 */ /* 0x000fca00078e02ff */
[----:B------:R-:W-:-:S04]  /*0100*/  SHF.R.U32.HI R3, RZ, 0x1f, R2 ;  /* 0x0000001fff037819 */ /* 0x000fc80000011602 */
[----:B------:R-:W-:-:S05]  /*0110*/  LEA.HI R3, R2, R3, RZ, 0x1d ;  /* 0x0000000302037211 */ /* 0x000fca00078fe8ff */
[----:B------:R-:W-:-:S04]  /*0120*/  IMAD R15, R3, -0x30, R6 ;  /* 0xffffffd0030f7824 */ /* 0x000fc800078e0206 */
[----:B--2---:R-:W-:-:S05]  /*0130*/  IMAD.WIDE R18, R15, 0x4, R18 ;  /* 0x000000040f127825 */ /* 0x004fca00078e0212 */
[----:B------:R2:W3:Y:S01]  /*0140*/  @!P1 LDG.E.EL R8, desc[UR6][R18.64] ;  /* 0x0000000612089981 */ /* 0x0004e2000c2e1900 */
[----:B------:R-:W-:-:S04]  /*0150*/  SHF.L.U32 R2, R7, 0x1, RZ ;  /* 0x0000000107027819 */ /* 0x000fc800000006ff */
[----:B------:R-:W-:-:S04]  /*0160*/  LOP3.LUT R3, R2, 0xe, RZ, 0xc0, !PT ;  /* 0x0000000e02037812 */ /* 0x000fc800078ec0ff */
[----:B------:R-:W-:Y:S02]  /*0170*/  LEA R6, R6, R3, 0x4 ;  /* 0x0000000306067211 */ /* 0x000fe400078e20ff */
[----:B------:R-:W-:-:S03]  /*0180*/  CS2R R2, SRZ ;  /* 0x0000000000027805 */ /* 0x000fc6000001ff00 */
[----:B----4-:R-:W-:Y:S01]  /*0190*/  IMAD.WIDE R16, R6, 0x4, R16 ;  /* 0x0000000406107825 */ /* 0x010fe200078e0210 */
[----:B------:R-:W-:-:S03]  /*01a0*/  MOV R14, RZ ;  /* 0x000000ff000e7202 */ /* 0x000fc60000000f00 */
[C---:B-----5:R-:W-:Y:S01]  /*01b0*/  IMAD.WIDE R12, R15.reuse, 0x4, R12 ;  /* 0x000000040f0c7825 */ /* 0x060fe200078e020c */
[----:B------:R-:W4:Y:S03]  /*01c0*/  @!P1 LDG.E.64 R2, desc[UR6][R16.64] ;  /* 0x0000000610029981 */ /* 0x000f26000c1e1b00 */
[C---:B0-----:R-:W-:Y:S01]  /*01d0*/  IMAD.WIDE R10, R15.reuse, 0x4, R10 ;  /* 0x000000040f0a7825 */ /* 0x041fe200078e020a */
[----:B------:R0:W5:Y:S01]  /*01e0*/  @!P1 LDG.E.EL R14, desc[UR6][R12.64] ;  /* 0x000000060c0e9981 */ /* 0x000162000c2e1900 */
[----:B--2---:R-:W-:Y:S02]  /*01f0*/  MOV R18, RZ ;  /* 0x000000ff00127202 */ /* 0x004fe40000000f00 */
[----:B-1----:R-:W-:Y:S01]  /*0200*/  IMAD.WIDE R4, R15, 0x4, R4 ;  /* 0x000000040f047825 */ /* 0x002fe200078e0204 */
[----:B------:R-:W-:-:S04]  /*0210*/  HFMA2.MMA R15, -RZ, RZ, 0, 0 ;  /* 0x00000000ff0f7435 */ /* 0x000fc800000001ff */
[----:B------:R-:W2:Y:S06]  /*0220*/  @!P1 LDG.E.EL R18, desc[UR6][R4.64] ;  /* 0x0000000604129981 */ /* 0x000eac000c2e1900 */
[----:B------:R4:W2:Y:S01]  /*0230*/  @!P1 LDG.E.EL R15, desc[UR6][R10.64] ;  /* 0x000000060a0f9981 */ /* 0x0008a2000c2e1900 */
[----:B0-----:R-:W-:Y:S01]  /*0240*/  HFMA2.MMA R13, -RZ, RZ, 1.625, 0 ;  /* 0x3e800000ff0d7435 */ /* 0x001fe200000001ff */
[----:B------:R-:W0:Y:S01]  /*0250*/  S2UR UR5, SR_CgaCtaId ;  /* 0x00000000000579c3 */ /* 0x000e220000008800 */
[----:B------:R-:W-:Y:S02]  /*0260*/  UMOV UR4, 0x400 ;  /* 0x0000040000047882 */ /* 0x000fe40000000000 */
[----:B0-----:R-:W-:Y:S01]  /*0270*/  UPRMT UR4, UR5, 0x654, UR4 ;  /* 0x0000065405047896 */ /* 0x001fe20008000004 */
[----:B---3--:R-:W-:-:S04]  /*0280*/  FADD R8, R8, 9.9999997473787516356e-06 ;  /* 0x3727c5ac08087421 */ /* 0x008fc80000000000 */
[----:B------:R-:W0:Y:S02]  /*0290*/  MUFU.SQRT R16, R8 ;  /* 0x0000000800107308 */ /* 0x000e240000002000 */
[C---:B0-----:R-:W-:Y:S02]  /*02a0*/  FSETP.GT.AND P0, PT, R16.reuse, 8.50705917302346158658e+37, PT ;  /* 0x7e8000001000780b */ /* 0x041fe40003f04000 */
[----:B------:R-:W-:-:S11]  /*02b0*/  FSETP.GEU.AND P2, PT, R16, 1.175494350822287508e-38, PT ;  /* 0x008000001000780b */ /* 0x000fd60003f4e000 */
[----:B------:R-:W-:-:S04]  /*02c0*/  @P0 FMUL R16, R16, 0.25 ;  /* 0x3e80000010100820 */ /* 0x000fc80000400000 */
[----:B------:R-:W-:-:S06]  /*02d0*/  @!P2 FMUL R16, R16, 16777216 ;  /* 0x4b8000001010a820 */ /* 0x000fcc0000400000 */
[----:B------:R-:W0:Y:S01]  /*02e0*/  MUFU.RCP R16, R16 ;  /* 0x0000001000107308 */ /* 0x000e220000001000 */
[----:B------:R-:W-:Y:S02]  /*02f0*/  FSEL R13, R13, 1, P0 ;  /* 0x3f8000000d0d7808 */ /* 0x000fe40000000000 */
[----:B----4-:R-:W-:Y:S02]  /*0300*/  SEL R11, R2, RZ, !P1 ;  /* 0x000000ff020b7207 */ /* 0x010fe40004800000 */
[----:B------:R-:W-:Y:S01]  /*0310*/  SEL R3, R3, RZ, !P1 ;  /* 0x000000ff03037207 */ /* 0x000fe20004800000 */
[----:B------:R-:W-:Y:S02]  /*0320*/  @!P2 FMUL R13, R13, 16777216 ;  /* 0x4b8000000d0da820 */ /* 0x000fe40000400000 */
[--C-:B-----5:R-:W-:Y:S02]  /*0330*/  FADD R2, R11, -R14.reuse ;  /* 0x8000000e0b027221 */ /* 0x120fe40000000000 */
[----:B------:R-:W-:Y:S01]  /*0340*/  FADD R14, R3, -R14 ;  /* 0x8000000e030e7221 */ /* 0x000fe20000000000 */
[----:B0-----:R-:W-:-:S04]  /*0350*/  FMUL R13, R16, R13 ;  /* 0x0000000d100d7220 */ /* 0x001fc80000400000 */
[-C--:B------:R-:W-:Y:S01]  /*0360*/  FMUL R3, R2, R13.reuse ;  /* 0x0000000d02037220 */ /* 0x080fe20000400000 */
[----:B------:R-:W-:-:S03]  /*0370*/  FMUL R13, R14, R13 ;  /* 0x0000000d0e0d7220 */ /* 0x000fc60000400000 */
[-CC-:B--2---:R-:W-:Y:S01]  /*0380*/  FFMA R2, R3, R15.reuse, R18.reuse ;  /* 0x0000000f03027223 */ /* 0x184fe20000000012 */
[----:B------:R-:W-:-:S04]  /*0390*/  FFMA R3, R13, R15, R18 ;  /* 0x0000000f0d037223 */ /* 0x000fc80000000012 */
[----:B------:R-:W-:-:S05]  /*03a0*/  FADD R4, R2, R3 ;  /* 0x0000000302047221 */ /* 0x000fca0000000000 */
[----:B------:R-:W-:-:S05]  /*03b0*/  FSEL R5, R4, RZ, !P1 ;  /* 0x000000ff04057208 */ /* 0x000fca0004800000 */
[----:B------:R-:W0:Y:S02]  /*03c0*/  SHFL.BFLY PT, R4, R5, 0x4, 0x1f ;  /* 0x0c801f0005047f89 */ /* 0x000e2400000e0000 */
[----:B0-----:R-:W-:-:S05]  /*03d0*/  FADD R8, R5, R4 ;  /* 0x0000000405087221 */ /* 0x001fca0000000000 */
[----:B------:R-:W0:Y:S02]  /*03e0*/  SHFL.BFLY PT, R11, R8, 0x2, 0x1f ;  /* 0x0c401f00080b7f89 */ /* 0x000e2400000e0000 */
[----:B0-----:R-:W-:-:S05]  /*03f0*/  FADD R11, R8, R11 ;  /* 0x0000000b080b7221 */ /* 0x001fca0000000000 */
[----:B------:R-:W0:Y:S01]  /*0400*/  SHFL.BFLY PT, R10, R11, 0x1, 0x1f ;  /* 0x0c201f000b0a7f89 */ /* 0x000e2200000e0000 */
[----:B------:R-:W-:Y:S02]  /*0410*/  LOP3.LUT R4, R7, 0x7, RZ, 0xc0, !PT ;  /* 0x0000000707047812 */ /* 0x000fe400078ec0ff */
[----:B------:R-:W-:Y:S02]  /*0420*/  LEA R13, R9, UR4, 0x2 ;  /* 0x00000004090d7c11 */ /* 0x000fe4000f8e10ff */
[----:B------:R-:W-:Y:S01]  /*0430*/  LEA R12, R4, UR4, 0x2 ;  /* 0x00000004040c7c11 */ /* 0x000fe2000f8e10ff */
[----:B------:R-:W1:Y:S08]  /*0440*/  LDC.64 R8, c[0x0][0x210] ;  /* 0x00008400ff087b82 */ /* 0x000e700000000a00 */
[----:B------:R-:W2:Y:S01]  /*0450*/  LDC.64 R4, c[0x0][0x240] ;  /* 0x00009000ff047b82 */ /* 0x000ea20000000a00 */
[----:B0-----:R-:W-:-:S05]  /*0460*/  FADD R10, R11, R10 ;  /* 0x0000000a0b0a7221 */ /* 0x001fca0000000000 */
[----:B------:R0:W-:Y:S02]  /*0470*/  STS [R13], R10 ;  /* 0x0000000a0d007388 */ /* 0x0001e40000000800 */
[----:B------:R-:W-:Y:S01]  /*0480*/  BAR.SYNC.DEFER_BLOCKING 0x0 ;  /* 0x0000000000007b1d */ /* 0x000fe20000010000 */
[----:B------:R-:W-:Y:S02]  /*0490*/  LOP3.LUT P0, RZ, R7, 0x38, RZ, 0xc0, !PT ;  /* 0x0000003807ff7812 */ /* 0x000fe4000780c0ff */
[----:B------:R-:W-:Y:S01]  /*04a0*/  LOP3.LUT R11, R0, 0x7, R7, 0xf8, !PT ;  /* 0x00000007000b7812 */ /* 0x000fe200078ef807 */
[----:B--2---:R-:W-:-:S03]  /*04b0*/  IMAD.WIDE R6, R6, 0x4, R4 ;  /* 0x0000000406067825 */ /* 0x004fc600078e0204 */
[C---:B------:R-:W-:Y:S01]  /*04c0*/  ISETP.LT.AND P0, PT, R11.reuse, 0xc0, !P0 ;  /* 0x000000c00b00780c */ /* 0x040fe20004701270 */
[----:B------:R-:W2:Y:S04]  /*04d0*/  LDS R12, [R12] ;  /* 0x000000000c0c7984 */ /* 0x000ea80000000800 */
[----:B------:R0:W-:Y:S01]  /*04e0*/  @!P1 STG.E.64 desc[UR6][R6.64], R2 ;  /* 0x0000000206009986 */ /* 0x0001e2000c101b06 */
[----:B-1----:R-:W-:Y:S01]  /*04f0*/  IMAD.WIDE R4, R11, 0x4, R8 ;  /* 0x000000040b047825 */ /* 0x002fe200078e0208 */
[----:B------:R-:W-:Y:S06]  /*0500*/  BAR.SYNC.DEFER_BLOCKING 0x0 ;  /* 0x0000000000007b1d */ /* 0x000fec0000010000 */
[----:B0-----:R-:W-:Y:S05]  /*0510*/  @!P0 EXIT ;  /* 0x000000000000894d */ /* 0x001fea0003800000 */
[----:B--2---:R-:W-:-:S05]  /*0520*/  FMUL R3, R12, 0.0625 ;  /* 0x3d8000000c037820 */ /* 0x004fca0000400000 */
[----:B------:R-:W-:Y:S01]  /*0530*/  STG.E desc[UR6][R4.64], R3 ;  /* 0x0000000304007986 */ /* 0x000fe2000c101906 */
[----:B------:R-:W-:Y:S05]  /*0540*/  EXIT ;  /* 0x000000000000794d */ /* 0x000fea0003800000 */
.L_x_0:
[----:B------:R-:W-:-:S00]  /*0550*/  BRA `(.L_x_0) ;  /* 0xfffffffc00fc7947 */ /* 0x000fc0000383ffff */
[----:B------:R-:W-:-:S00]  /*0560*/  NOP ;  /* 0x0000000000007918 */ /* 0x000fc00000000000 */
        /* <DEDUP_REMOVED lines=9> */
.L_x_1:


//--------------------- .nv.global.init           --------------------------
	.section	.nv.global.init,"aw",@progbits
.nv.global.init:
	.type		_$_str,@object
	.size		_$_str,(_$_str_$_2 - _$_str)
_$_str:
        /*0000*/ 	.byte	0x5f, 0x5f, 0x43, 0x55, 0x44, 0x41, 0x5f, 0x46, 0x54, 0x5a, 0x00
	.type		_$_str_$_2,@object
	.size		_$_str_$_2,(.L_1 - _$_str_$_2)
_$_str_$_2:
        /*000b*/ 	.byte	0x5f, 0x5f, 0x43, 0x55, 0x44, 0x41, 0x5f, 0x50, 0x52, 0x45, 0x43, 0x5f, 0x53, 0x51, 0x52, 0x54
        /*001b*/ 	.byte	0x00
.L_1:


//--------------------- .nv.shared.triton_per_fused__native_batch_norm_legit_no_training_mean_17 --------------------------
	.section	.nv.shared.triton_per_fused__native_batch_norm_legit_no_training_mean_17,"aw",@nobits
	.sectionflags	@""
	.align	16
	.zero		1024


//--------------------- .nv.constant0.triton_per_fused__native_batch_norm_legit_no_training_mean_17 --------------------------
	.section	.nv.constant0.triton_per_fused__native_batch_norm_legit_no_training_mean_17,"a",@progbits
	.sectionflags	@""
	.align	4
.nv.constant0.triton_per_fused__native_batch_norm_legit_no_training_mean_17:
	.zero		592
